//
// Generated by NVIDIA NVVM Compiler
//
// Compiler Build ID: CL-36424714
// Cuda compilation tools, release 13.0, V13.0.88
// Based on NVVM 20.0.0
//

.version 9.0
.target sm_100
.address_size 64

	// .globl	_Z21MatrixTransposeKernelPKfPfii

.visible .entry _Z21MatrixTransposeKernelPKfPfii(
	.param .u64 .ptr .align 1 _Z21MatrixTransposeKernelPKfPfii_param_0,
	.param .u64 .ptr .align 1 _Z21MatrixTransposeKernelPKfPfii_param_1,
	.param .u32 _Z21MatrixTransposeKernelPKfPfii_param_2,
	.param .u32 _Z21MatrixTransposeKernelPKfPfii_param_3
)
{
	.reg .pred 	%p<4>;
	.reg .b32 	%r<15>;
	.reg .b32 	%f<2>;
	.reg .b64 	%rd<9>;

	ld.param.u64 	%rd1, [_Z21MatrixTransposeKernelPKfPfii_param_0];
	ld.param.u64 	%rd2, [_Z21MatrixTransposeKernelPKfPfii_param_1];
	ld.param.u32 	%r3, [_Z21MatrixTransposeKernelPKfPfii_param_2];
	ld.param.u32 	%r5, [_Z21MatrixTransposeKernelPKfPfii_param_3];
	mov.u32 	%r6, %ctaid.x;
	mov.u32 	%r7, %ntid.x;
	mov.u32 	%r8, %tid.x;
	mad.lo.s32 	%r1, %r6, %r7, %r8;
	mov.u32 	%r9, %ctaid.y;
	mov.u32 	%r10, %ntid.y;
	mov.u32 	%r11, %tid.y;
	mad.lo.s32 	%r12, %r9, %r10, %r11;
	setp.ge.s32 	%p1, %r1, %r3;
	setp.ge.s32 	%p2, %r12, %r5;
	or.pred  	%p3, %p1, %p2;
	@%p3 bra 	$L__BB0_2;
	cvta.to.global.u64 	%rd3, %rd1;
	cvta.to.global.u64 	%rd4, %rd2;
	mad.lo.s32 	%r13, %r5, %r1, %r12;
	mul.wide.s32 	%rd5, %r13, 4;
	add.s64 	%rd6, %rd3, %rd5;
	ld.global.f32 	%f1, [%rd6];
	mad.lo.s32 	%r14, %r3, %r12, %r1;
	mul.wide.s32 	%rd7, %r14, 4;
	add.s64 	%rd8, %rd4, %rd7;
	st.global.f32 	[%rd8], %f1;
$L__BB0_2:
	ret;

}


// ===== COMPILED SASS (sm_100) =====

	.target	sm_100

	.elftype	@"ET_EXEC"


//--------------------- .note.nv.tkinfo           --------------------------
	.section	.note.nv.tkinfo,"",@"SHT_NOTE"
	.sectionflags	@"SHF_NOTE_NV_TKINFO"
	.tkinfo
        /*0018*/ 	.word	0x00000002
        /*0030*/ 	.string	""
        /*0030*/ 	.string	"ptxas"
        /*0030*/ 	.string	"Cuda compilation tools, release 13.0, V13.0.88"
        /*0030*/ 	.string	"Build cuda_13.0.r13.0/compiler.36424714_0"
        /*0030*/ 	.string	"-arch sm_100 -m 64 "



//--------------------- .note.nv.cuinfo           --------------------------
	.section	.note.nv.cuinfo,"",@"SHT_NOTE"
	.sectionflags	@"SHF_NOTE_NV_CUINFO"
        /*0018*/ 	.short	0x0002
        /*001a*/ 	.short	0x0064
        /*001c*/ 	.short	0x0082
	.zero		2


//--------------------- .nv.info                  --------------------------
	.section	.nv.info,"",@"SHT_CUDA_INFO"
	.align	4


	//----- nvinfo : EIATTR_REGCOUNT
	.align		4
        /*0000*/ 	.byte	0x04, 0x2f
        /*0002*/ 	.short	(.L_1 - .L_0)
	.align		4
.L_0:
        /*0004*/ 	.word	index@(_Z21MatrixTransposeKernelPKfPfii)
        /*0008*/ 	.word	0x0000000a


	//----- nvinfo : EIATTR_FRAME_SIZE
	.align		4
.L_1:
        /*000c*/ 	.byte	0x04, 0x11
        /*000e*/ 	.short	(.L_3 - .L_2)
	.align		4
.L_2:
        /*0010*/ 	.word	index@(_Z21MatrixTransposeKernelPKfPfii)
        /*0014*/ 	.word	0x00000000


	//----- nvinfo : EIATTR_MIN_STACK_SIZE
	.align		4
.L_3:
        /*0018*/ 	.byte	0x04, 0x12
        /*001a*/ 	.short	(.L_5 - .L_4)
	.align		4
.L_4:
        /*001c*/ 	.word	index@(_Z21MatrixTransposeKernelPKfPfii)
        /*0020*/ 	.word	0x00000000
.L_5:


//--------------------- .nv.compat                --------------------------
	.section	.nv.compat,"",@"SHT_CUDA_COMPAT_INFO"
	.align	4
        /*0000*/ 	.byte	0x02, 0x09, 0x00, 0x00, 0x02, 0x02, 0x01, 0x00, 0x02, 0x05, 0x05, 0x00, 0x03, 0x07, 0x01, 0x01
        /*0010*/ 	.byte	0x02, 0x03, 0x00, 0x00, 0x02, 0x06, 0x01, 0x00, 0x04, 0x0b, 0x08, 0x00, 0x09, 0x00, 0x00, 0x00
        /*0020*/ 	.byte	0x00, 0x00, 0x00, 0x00


//--------------------- .nv.info._Z21MatrixTransposeKernelPKfPfii --------------------------
	.section	.nv.info._Z21MatrixTransposeKernelPKfPfii,"",@"SHT_CUDA_INFO"
	.sectionflags	@""
	.align	4


	//----- nvinfo : EIATTR_CUDA_API_VERSION
	.align		4
        /*0000*/ 	.byte	0x04, 0x37
        /*0002*/ 	.short	(.L_7 - .L_6)
.L_6:
        /*0004*/ 	.word	0x00000082


	//----- nvinfo : EIATTR_KPARAM_INFO
	.align		4
.L_7:
        /*0008*/ 	.byte	0x04, 0x17
        /*000a*/ 	.short	(.L_9 - .L_8)
.L_8:
        /*000c*/ 	.word	0x00000000
        /*0010*/ 	.short	0x0003
        /*0012*/ 	.short	0x0014
        /*0014*/ 	.byte	0x00, 0xf0, 0x11, 0x00


	//----- nvinfo : EIATTR_KPARAM_INFO
	.align		4
.L_9:
        /*0018*/ 	.byte	0x04, 0x17
        /*001a*/ 	.short	(.L_11 - .L_10)
.L_10:
        /*001c*/ 	.word	0x00000000
        /*0020*/ 	.short	0x0002
        /*0022*/ 	.short	0x0010
        /*0024*/ 	.byte	0x00, 0xf0, 0x11, 0x00


	//----- nvinfo : EIATTR_KPARAM_INFO
	.align		4
.L_11:
        /*0028*/ 	.byte	0x04, 0x17
        /*002a*/ 	.short	(.L_13 - .L_12)
.L_12:
        /*002c*/ 	.word	0x00000000
        /*0030*/ 	.short	0x0001
        /*0032*/ 	.short	0x0008
        /*0034*/ 	.byte	0x00, 0xf5, 0x21, 0x00


	//----- nvinfo : EIATTR_KPARAM_INFO
	.align		4
.L_13:
        /*0038*/ 	.byte	0x04, 0x17
        /*003a*/ 	.short	(.L_15 - .L_14)
.L_14:
        /*003c*/ 	.word	0x00000000
        /*0040*/ 	.short	0x0000
        /*0042*/ 	.short	0x0000
        /*0044*/ 	.byte	0x00, 0xf5, 0x21, 0x00


	//----- nvinfo : EIATTR_SPARSE_MMA_MASK
	.align		4
.L_15:
        /*0048*/ 	.byte	0x03, 0x50
        /*004a*/ 	.short	0x0000


	//----- nvinfo : EIATTR_MAXREG_COUNT
	.align		4
        /*004c*/ 	.byte	0x03, 0x1b
        /*004e*/ 	.short	0x00ff


	//----- nvinfo : EIATTR_MERCURY_ISA_VERSION
	.align		4
        /*0050*/ 	.byte	0x03, 0x5f
        /*0052*/ 	.short	0x0101


	//----- nvinfo : EIATTR_VRC_CTA_INIT_COUNT
	.align		4
        /*0054*/ 	.byte	0x02, 0x4a
	.zero		1
	.zero		1


	//----- nvinfo : EIATTR_EXIT_INSTR_OFFSETS
	.align		4
        /*0058*/ 	.byte	0x04, 0x1c
        /*005a*/ 	.short	(.L_17 - .L_16)


	//   ....[0]....
.L_16:
        /*005c*/ 	.word	0x000000c0


	//   ....[1]....
        /*0060*/ 	.word	0x00000160


	//----- nvinfo : EIATTR_CBANK_PARAM_SIZE
	.align		4
.L_17:
        /*0064*/ 	.byte	0x03, 0x19
        /*0066*/ 	.short	0x0018


	//----- nvinfo : EIATTR_PARAM_CBANK
	.align		4
        /*0068*/ 	.byte	0x04, 0x0a
        /*006a*/ 	.short	(.L_19 - .L_18)
	.align		4
.L_18:
        /*006c*/ 	.word	index@(.nv.constant0._Z21MatrixTransposeKernelPKfPfii)
        /*0070*/ 	.short	0x0380
        /*0072*/ 	.short	0x0018


	//----- nvinfo : EIATTR_SW_WAR
	.align		4
.L_19:
        /*0074*/ 	.byte	0x04, 0x36
        /*0076*/ 	.short	(.L_21 - .L_20)
.L_20:
        /*0078*/ 	.word	0x00000008
.L_21:


//--------------------- .nv.callgraph             --------------------------
	.section	.nv.callgraph,"",@"SHT_CUDA_CALLGRAPH"
	.align	4
	.sectionentsize	8
	.align		4
        /*0000*/ 	.word	0x00000000
	.align		4
        /*0004*/ 	.word	0xffffffff
	.align		4
        /*0008*/ 	.word	0x00000000
	.align		4
        /*000c*/ 	.word	0xfffffffe
	.align		4
        /*0010*/ 	.word	0x00000000
	.align		4
        /*0014*/ 	.word	0xfffffffd
	.align		4
        /*0018*/ 	.word	0x00000000
	.align		4
        /*001c*/ 	.word	0xfffffffc


//--------------------- .text._Z21MatrixTransposeKernelPKfPfii --------------------------
	.section	.text._Z21MatrixTransposeKernelPKfPfii,"ax",@progbits
	.align	128
        .global         _Z21MatrixTransposeKernelPKfPfii
        .type           _Z21MatrixTransposeKernelPKfPfii,@function
        .size           _Z21MatrixTransposeKernelPKfPfii,(.L_x_1 - _Z21MatrixTransposeKernelPKfPfii)
        .other          _Z21MatrixTransposeKernelPKfPfii,@"STO_CUDA_ENTRY STV_DEFAULT"
_Z21MatrixTransposeKernelPKfPfii:
.text._Z21MatrixTransposeKernelPKfPfii:
[----:B------:R-:W-:Y:S01]  /*0000*/  LDC R1, c[0x0][0x37c] ;  /* 0x0000df00ff017b82 */ /* 0x000fe20000000800 */
[----:B------:R-:W0:Y:S07]  /*0010*/  S2R R2, SR_TID.Y ;  /* 0x0000000000027919 */ /* 0x000e2e0000002200 */
[----:B------:R-:W1:Y:S01]  /*0020*/  LDC R0, c[0x0][0x360] ;  /* 0x0000d800ff007b82 */ /* 0x000e620000000800 */
[----:B------:R-:W2:Y:S01]  /*0030*/  LDCU.64 UR6, c[0x0][0x390] ;  /* 0x00007200ff0677ac */ /* 0x000ea20008000a00 */
[----:B------:R-:W1:Y:S06]  /*0040*/  S2R R3, SR_TID.X ;  /* 0x0000000000037919 */ /* 0x000e6c0000002100 */
[----:B------:R-:W0:Y:S08]  /*0050*/  S2UR UR5, SR_CTAID.Y ;  /* 0x00000000000579c3 */ /* 0x000e300000002600 */
[----:B------:R-:W0:Y:S08]  /*0060*/  LDC R7, c[0x0][0x364] ;  /* 0x0000d900ff077b82 */ /* 0x000e300000000800 */
[----:B------:R-:W1:Y:S01]  /*0070*/  S2UR UR4, SR_CTAID.X ;  /* 0x00000000000479c3 */ /* 0x000e620000002500 */
[----:B0-----:R-:W-:-:S05]  /*0080*/  IMAD R7, R7, UR5, R2 ;  /* 0x0000000507077c24 */ /* 0x001fca000f8e0202 */
[----:B--2---:R-:W-:Y:S01]  /*0090*/  ISETP.GE.AND P0, PT, R7, UR7, PT ;  /* 0x0000000707007c0c */ /* 0x004fe2000bf06270 */
[----:B-1----:R-:W-:-:S05]  /*00a0*/  IMAD R0, R0, UR4, R3 ;  /* 0x0000000400007c24 */ /* 0x002fca000f8e0203 */
[----:B------:R-:W-:-:S13]  /*00b0*/  ISETP.GE.OR P0, PT, R0, UR6, P0 ;  /* 0x0000000600007c0c */ /* 0x000fda0008706670 */
[----:B------:R-:W-:Y:S05]  /*00c0*/  @P0 EXIT ;  /* 0x000000000000094d */ /* 0x000fea0003800000 */
[----:B------:R-:W0:Y:S01]  /*00d0*/  LDC.64 R2, c[0x0][0x380] ;  /* 0x0000e000ff027b82 */ /* 0x000e220000000a00 */
[----:B------:R-:W1:Y:S01]  /*00e0*/  LDCU.64 UR4, c[0x0][0x358] ;  /* 0x00006b00ff0477ac */ /* 0x000e620008000a00 */
[----:B------:R-:W-:-:S04]  /*00f0*/  IMAD R5, R0, UR7, R7 ;  /* 0x0000000700057c24 */ /* 0x000fc8000f8e0207 */
[----:B0-----:R-:W-:Y:S02]  /*0100*/  IMAD.WIDE R2, R5, 0x4, R2 ;  /* 0x0000000405027825 */ /* 0x001fe400078e0202 */
[----:B------:R-:W0:Y:S04]  /*0110*/  LDC.64 R4, c[0x0][0x388] ;  /* 0x0000e200ff047b82 */ /* 0x000e280000000a00 */
[----:B-1----:R-:W2:Y:S01]  /*0120*/  LDG.E R3, desc[UR4][R2.64] ;  /* 0x0000000402037981 */ /* 0x002ea2000c1e1900 */
[----:B------:R-:W-:-:S04]  /*0130*/  IMAD R7, R7, UR6, R0 ;  /* 0x0000000607077c24 */ /* 0x000fc8000f8e0200 */
[----:B0-----:R-:W-:-:S05]  /*0140*/  IMAD.WIDE R4, R7, 0x4, R4 ;  /* 0x0000000407047825 */ /* 0x001fca00078e0204 */
[----:B--2---:R-:W-:Y:S01]  /*0150*/  STG.E desc[UR4][R4.64], R3 ;  /* 0x0000000304007986 */ /* 0x004fe2000c101904 */
[----:B------:R-:W-:Y:S05]  /*0160*/  EXIT ;  /* 0x000000000000794d */ /* 0x000fea0003800000 */
.L_x_0:
[----:B------:R-:W-:-:S00]  /*0170*/  BRA `(.L_x_0) ;  /* 0xfffffffc00fc7947 */ /* 0x000fc0000383ffff */
[----:B------:R-:W-:-:S00]  /*0180*/  NOP ;  /* 0x0000000000007918 */ /* 0x000fc00000000000 */
[----:B------:R-:W-:-:S00]  /*0190*/  NOP ;  /* 0x0000000000007918 */ /* 0x000fc00000000000 */
[----:B------:R-:W-:-:S00]  /*01a0*/  NOP ;  /* 0x0000000000007918 */ /* 0x000fc00000000000 */
[----:B------:R-:W-:-:S00]  /*01b0*/  NOP ;  /* 0x0000000000007918 */ /* 0x000fc00000000000 */
[----:B------:R-:W-:-:S00]  /*01c0*/  NOP ;  /* 0x0000000000007918 */ /* 0x000fc00000000000 */
[----:B------:R-:W-:-:S00]  /*01d0*/  NOP ;  /* 0x0000000000007918 */ /* 0x000fc00000000000 */
[----:B------:R-:W-:-:S00]  /*01e0*/  NOP ;  /* 0x0000000000007918 */ /* 0x000fc00000000000 */
[----:B------:R-:W-:-:S00]  /*01f0*/  NOP ;  /* 0x0000000000007918 */ /* 0x000fc00000000000 */
.L_x_1:


//--------------------- .nv.shared.reserved.0     --------------------------
	.section	.nv.shared.reserved.0,"aw",@nobits
	.weak		__nv_reservedSMEM_offset_0_alias
	.size		__nv_reservedSMEM_offset_0_alias, 0, 64
	.other		__nv_reservedSMEM_offset_0_alias,@"STO_CUDA_RESERVED_SHARED STV_DEFAULT"
__nv_reservedSMEM_offset_0_alias:
	.zero		0
	.zero		64


//--------------------- .nv.constant0._Z21MatrixTransposeKernelPKfPfii --------------------------
	.section	.nv.constant0._Z21MatrixTransposeKernelPKfPfii,"a",@progbits
	.sectionflags	@""
	.align	4
.nv.constant0._Z21MatrixTransposeKernelPKfPfii:
	.zero		920


//--------------------- SYMBOLS --------------------------

	.type		.nv.reservedSmem.offset0,@object
	.size		.nv.reservedSmem.offset0,0x4
